//
// Generated by NVIDIA NVVM Compiler
//
// Compiler Build ID: CL-36424714
// Cuda compilation tools, release 13.0, V13.0.88
// Based on NVVM 20.0.0
//

.version 9.0
.target sm_100
.address_size 64

	// .globl	_Z20vectorSubtractKernelPKfS0_Pfi

.visible .entry _Z20vectorSubtractKernelPKfS0_Pfi(
	.param .u64 .ptr .align 1 _Z20vectorSubtractKernelPKfS0_Pfi_param_0,
	.param .u64 .ptr .align 1 _Z20vectorSubtractKernelPKfS0_Pfi_param_1,
	.param .u64 .ptr .align 1 _Z20vectorSubtractKernelPKfS0_Pfi_param_2,
	.param .u32 _Z20vectorSubtractKernelPKfS0_Pfi_param_3
)
{
	.reg .pred 	%p<2>;
	.reg .b32 	%r<6>;
	.reg .b32 	%f<4>;
	.reg .b64 	%rd<11>;

	ld.param.u64 	%rd1, [_Z20vectorSubtractKernelPKfS0_Pfi_param_0];
	ld.param.u64 	%rd2, [_Z20vectorSubtractKernelPKfS0_Pfi_param_1];
	ld.param.u64 	%rd3, [_Z20vectorSubtractKernelPKfS0_Pfi_param_2];
	ld.param.u32 	%r2, [_Z20vectorSubtractKernelPKfS0_Pfi_param_3];
	mov.u32 	%r3, %ctaid.x;
	mov.u32 	%r4, %ntid.x;
	mov.u32 	%r5, %tid.x;
	mad.lo.s32 	%r1, %r3, %r4, %r5;
	setp.ge.s32 	%p1, %r1, %r2;
	@%p1 bra 	$L__BB0_2;
	cvta.to.global.u64 	%rd4, %rd1;
	cvta.to.global.u64 	%rd5, %rd2;
	cvta.to.global.u64 	%rd6, %rd3;
	mul.wide.s32 	%rd7, %r1, 4;
	add.s64 	%rd8, %rd4, %rd7;
	ld.global.f32 	%f1, [%rd8];
	add.s64 	%rd9, %rd5, %rd7;
	ld.global.f32 	%f2, [%rd9];
	sub.f32 	%f3, %f1, %f2;
	add.s64 	%rd10, %rd6, %rd7;
	st.global.f32 	[%rd10], %f3;
$L__BB0_2:
	ret;

}


// ===== COMPILED SASS (sm_100) =====

	.target	sm_100

	.elftype	@"ET_EXEC"


//--------------------- .note.nv.tkinfo           --------------------------
	.section	.note.nv.tkinfo,"",@"SHT_NOTE"
	.sectionflags	@"SHF_NOTE_NV_TKINFO"
	.tkinfo
        /*0018*/ 	.word	0x00000002
        /*0030*/ 	.string	""
        /*0030*/ 	.string	"ptxas"
        /*0030*/ 	.string	"Cuda compilation tools, release 13.0, V13.0.88"
        /*0030*/ 	.string	"Build cuda_13.0.r13.0/compiler.36424714_0"
        /*0030*/ 	.string	"-arch sm_100 -m 64 "



//--------------------- .note.nv.cuinfo           --------------------------
	.section	.note.nv.cuinfo,"",@"SHT_NOTE"
	.sectionflags	@"SHF_NOTE_NV_CUINFO"
        /*0018*/ 	.short	0x0002
        /*001a*/ 	.short	0x0064
        /*001c*/ 	.short	0x0082
	.zero		2


//--------------------- .nv.info                  --------------------------
	.section	.nv.info,"",@"SHT_CUDA_INFO"
	.align	4


	//----- nvinfo : EIATTR_REGCOUNT
	.align		4
        /*0000*/ 	.byte	0x04, 0x2f
        /*0002*/ 	.short	(.L_1 - .L_0)
	.align		4
.L_0:
        /*0004*/ 	.word	index@(_Z20vectorSubtractKernelPKfS0_Pfi)
        /*0008*/ 	.word	0x0000000c


	//----- nvinfo : EIATTR_FRAME_SIZE
	.align		4
.L_1:
        /*000c*/ 	.byte	0x04, 0x11
        /*000e*/ 	.short	(.L_3 - .L_2)
	.align		4
.L_2:
        /*0010*/ 	.word	index@(_Z20vectorSubtractKernelPKfS0_Pfi)
        /*0014*/ 	.word	0x00000000


	//----- nvinfo : EIATTR_MIN_STACK_SIZE
	.align		4
.L_3:
        /*0018*/ 	.byte	0x04, 0x12
        /*001a*/ 	.short	(.L_5 - .L_4)
	.align		4
.L_4:
        /*001c*/ 	.word	index@(_Z20vectorSubtractKernelPKfS0_Pfi)
        /*0020*/ 	.word	0x00000000
.L_5:


//--------------------- .nv.compat                --------------------------
	.section	.nv.compat,"",@"SHT_CUDA_COMPAT_INFO"
	.align	4
        /*0000*/ 	.byte	0x02, 0x09, 0x00, 0x00, 0x02, 0x02, 0x01, 0x00, 0x02, 0x05, 0x05, 0x00, 0x03, 0x07, 0x01, 0x01
        /*0010*/ 	.byte	0x02, 0x03, 0x00, 0x00, 0x02, 0x06, 0x01, 0x00, 0x04, 0x0b, 0x08, 0x00, 0x09, 0x00, 0x00, 0x00
        /*0020*/ 	.byte	0x00, 0x00, 0x00, 0x00


//--------------------- .nv.info._Z20vectorSubtractKernelPKfS0_Pfi --------------------------
	.section	.nv.info._Z20vectorSubtractKernelPKfS0_Pfi,"",@"SHT_CUDA_INFO"
	.sectionflags	@""
	.align	4


	//----- nvinfo : EIATTR_CUDA_API_VERSION
	.align		4
        /*0000*/ 	.byte	0x04, 0x37
        /*0002*/ 	.short	(.L_7 - .L_6)
.L_6:
        /*0004*/ 	.word	0x00000082


	//----- nvinfo : EIATTR_KPARAM_INFO
	.align		4
.L_7:
        /*0008*/ 	.byte	0x04, 0x17
        /*000a*/ 	.short	(.L_9 - .L_8)
.L_8:
        /*000c*/ 	.word	0x00000000
        /*0010*/ 	.short	0x0003
        /*0012*/ 	.short	0x0018
        /*0014*/ 	.byte	0x00, 0xf0, 0x11, 0x00


	//----- nvinfo : EIATTR_KPARAM_INFO
	.align		4
.L_9:
        /*0018*/ 	.byte	0x04, 0x17
        /*001a*/ 	.short	(.L_11 - .L_10)
.L_10:
        /*001c*/ 	.word	0x00000000
        /*0020*/ 	.short	0x0002
        /*0022*/ 	.short	0x0010
        /*0024*/ 	.byte	0x00, 0xf5, 0x21, 0x00


	//----- nvinfo : EIATTR_KPARAM_INFO
	.align		4
.L_11:
        /*0028*/ 	.byte	0x04, 0x17
        /*002a*/ 	.short	(.L_13 - .L_12)
.L_12:
        /*002c*/ 	.word	0x00000000
        /*0030*/ 	.short	0x0001
        /*0032*/ 	.short	0x0008
        /*0034*/ 	.byte	0x00, 0xf5, 0x21, 0x00


	//----- nvinfo : EIATTR_KPARAM_INFO
	.align		4
.L_13:
        /*0038*/ 	.byte	0x04, 0x17
        /*003a*/ 	.short	(.L_15 - .L_14)
.L_14:
        /*003c*/ 	.word	0x00000000
        /*0040*/ 	.short	0x0000
        /*0042*/ 	.short	0x0000
        /*0044*/ 	.byte	0x00, 0xf5, 0x21, 0x00


	//----- nvinfo : EIATTR_SPARSE_MMA_MASK
	.align		4
.L_15:
        /*0048*/ 	.byte	0x03, 0x50
        /*004a*/ 	.short	0x0000


	//----- nvinfo : EIATTR_MAXREG_COUNT
	.align		4
        /*004c*/ 	.byte	0x03, 0x1b
        /*004e*/ 	.short	0x00ff


	//----- nvinfo : EIATTR_MERCURY_ISA_VERSION
	.align		4
        /*0050*/ 	.byte	0x03, 0x5f
        /*0052*/ 	.short	0x0101


	//----- nvinfo : EIATTR_VRC_CTA_INIT_COUNT
	.align		4
        /*0054*/ 	.byte	0x02, 0x4a
	.zero		1
	.zero		1


	//----- nvinfo : EIATTR_EXIT_INSTR_OFFSETS
	.align		4
        /*0058*/ 	.byte	0x04, 0x1c
        /*005a*/ 	.short	(.L_17 - .L_16)


	//   ....[0]....
.L_16:
        /*005c*/ 	.word	0x00000070


	//   ....[1]....
        /*0060*/ 	.word	0x00000130


	//----- nvinfo : EIATTR_CBANK_PARAM_SIZE
	.align		4
.L_17:
        /*0064*/ 	.byte	0x03, 0x19
        /*0066*/ 	.short	0x001c


	//----- nvinfo : EIATTR_PARAM_CBANK
	.align		4
        /*0068*/ 	.byte	0x04, 0x0a
        /*006a*/ 	.short	(.L_19 - .L_18)
	.align		4
.L_18:
        /*006c*/ 	.word	index@(.nv.constant0._Z20vectorSubtractKernelPKfS0_Pfi)
        /*0070*/ 	.short	0x0380
        /*0072*/ 	.short	0x001c


	//----- nvinfo : EIATTR_SW_WAR
	.align		4
.L_19:
        /*0074*/ 	.byte	0x04, 0x36
        /*0076*/ 	.short	(.L_21 - .L_20)
.L_20:
        /*0078*/ 	.word	0x00000008
.L_21:


//--------------------- .nv.callgraph             --------------------------
	.section	.nv.callgraph,"",@"SHT_CUDA_CALLGRAPH"
	.align	4
	.sectionentsize	8
	.align		4
        /*0000*/ 	.word	0x00000000
	.align		4
        /*0004*/ 	.word	0xffffffff
	.align		4
        /*0008*/ 	.word	0x00000000
	.align		4
        /*000c*/ 	.word	0xfffffffe
	.align		4
        /*0010*/ 	.word	0x00000000
	.align		4
        /*0014*/ 	.word	0xfffffffd
	.align		4
        /*0018*/ 	.word	0x00000000
	.align		4
        /*001c*/ 	.word	0xfffffffc


//--------------------- .text._Z20vectorSubtractKernelPKfS0_Pfi --------------------------
	.section	.text._Z20vectorSubtractKernelPKfS0_Pfi,"ax",@progbits
	.align	128
        .global         _Z20vectorSubtractKernelPKfS0_Pfi
        .type           _Z20vectorSubtractKernelPKfS0_Pfi,@function
        .size           _Z20vectorSubtractKernelPKfS0_Pfi,(.L_x_1 - _Z20vectorSubtractKernelPKfS0_Pfi)
        .other          _Z20vectorSubtractKernelPKfS0_Pfi,@"STO_CUDA_ENTRY STV_DEFAULT"
_Z20vectorSubtractKernelPKfS0_Pfi:
.text._Z20vectorSubtractKernelPKfS0_Pfi:
[----:B------:R-:W-:Y:S01]  /*0000*/  LDC R1, c[0x0][0x37c] ;  /* 0x0000df00ff017b82 */ /* 0x000fe20000000800 */
[----:B------:R-:W0:Y:S07]  /*0010*/  S2R R0, SR_TID.X ;  /* 0x0000000000007919 */ /* 0x000e2e0000002100 */
[----:B------:R-:W0:Y:S01]  /*0020*/  S2UR UR4, SR_CTAID.X ;  /* 0x00000000000479c3 */ /* 0x000e220000002500 */
[----:B------:R-:W1:Y:S07]  /*0030*/  LDCU UR5, c[0x0][0x398] ;  /* 0x00007300ff0577ac */ /* 0x000e6e0008000800 */
[----:B------:R-:W0:Y:S02]  /*0040*/  LDC R9, c[0x0][0x360] ;  /* 0x0000d800ff097b82 */ /* 0x000e240000000800 */
[----:B0-----:R-:W-:-:S05]  /*0050*/  IMAD R9, R9, UR4, R0 ;  /* 0x0000000409097c24 */ /* 0x001fca000f8e0200 */
[----:B-1----:R-:W-:-:S13]  /*0060*/  ISETP.GE.AND P0, PT, R9, UR5, PT ;  /* 0x0000000509007c0c */ /* 0x002fda000bf06270 */
[----:B------:R-:W-:Y:S05]  /*0070*/  @P0 EXIT ;  /* 0x000000000000094d */ /* 0x000fea0003800000 */
[----:B------:R-:W0:Y:S01]  /*0080*/  LDC.64 R2, c[0x0][0x380] ;  /* 0x0000e000ff027b82 */ /* 0x000e220000000a00 */
[----:B------:R-:W1:Y:S07]  /*0090*/  LDCU.64 UR4, c[0x0][0x358] ;  /* 0x00006b00ff0477ac */ /* 0x000e6e0008000a00 */
[----:B------:R-:W2:Y:S08]  /*00a0*/  LDC.64 R4, c[0x0][0x388] ;  /* 0x0000e200ff047b82 */ /* 0x000eb00000000a00 */
[----:B------:R-:W3:Y:S01]  /*00b0*/  LDC.64 R6, c[0x0][0x390] ;  /* 0x0000e400ff067b82 */ /* 0x000ee20000000a00 */
[----:B0-----:R-:W-:-:S06]  /*00c0*/  IMAD.WIDE R2, R9, 0x4, R2 ;  /* 0x0000000409027825 */ /* 0x001fcc00078e0202 */
[----:B-1----:R-:W4:Y:S01]  /*00d0*/  LDG.E R2, desc[UR4][R2.64] ;  /* 0x0000000402027981 */ /* 0x002f22000c1e1900 */
[----:B--2---:R-:W-:-:S06]  /*00e0*/  IMAD.WIDE R4, R9, 0x4, R4 ;  /* 0x0000000409047825 */ /* 0x004fcc00078e0204 */
[----:B------:R-:W4:Y:S01]  /*00f0*/  LDG.E R5, desc[UR4][R4.64] ;  /* 0x0000000404057981 */ /* 0x000f22000c1e1900 */
[----:B---3--:R-:W-:-:S04]  /*0100*/  IMAD.WIDE R6, R9, 0x4, R6 ;  /* 0x0000000409067825 */ /* 0x008fc800078e0206 */
[----:B----4-:R-:W-:-:S05]  /*0110*/  FADD R9, R2, -R5 ;  /* 0x8000000502097221 */ /* 0x010fca0000000000 */
[----:B------:R-:W-:Y:S01]  /*0120*/  STG.E desc[UR4][R6.64], R9 ;  /* 0x0000000906007986 */ /* 0x000fe2000c101904 */
[----:B------:R-:W-:Y:S05]  /*0130*/  EXIT ;  /* 0x000000000000794d */ /* 0x000fea0003800000 */
.L_x_0:
[----:B------:R-:W-:-:S00]  /*0140*/  BRA `(.L_x_0) ;  /* 0xfffffffc00fc7947 */ /* 0x000fc0000383ffff */
[----:B------:R-:W-:-:S00]  /*0150*/  NOP ;  /* 0x0000000000007918 */ /* 0x000fc00000000000 */
        /* <DEDUP_REMOVED lines=10> */
.L_x_1:


//--------------------- .nv.shared.reserved.0     --------------------------
	.section	.nv.shared.reserved.0,"aw",@nobits
	.weak		__nv_reservedSMEM_offset_0_alias
	.size		__nv_reservedSMEM_offset_0_alias, 0, 64
	.other		__nv_reservedSMEM_offset_0_alias,@"STO_CUDA_RESERVED_SHARED STV_DEFAULT"
__nv_reservedSMEM_offset_0_alias:
	.zero		0
	.zero		64


//--------------------- .nv.constant0._Z20vectorSubtractKernelPKfS0_Pfi --------------------------
	.section	.nv.constant0._Z20vectorSubtractKernelPKfS0_Pfi,"a",@progbits
	.sectionflags	@""
	.align	4
.nv.constant0._Z20vectorSubtractKernelPKfS0_Pfi:
	.zero		924


//--------------------- SYMBOLS --------------------------

	.type		.nv.reservedSmem.offset0,@object
	.size		.nv.reservedSmem.offset0,0x4
